	.headerflags	@"EF_CUDA_TEXMODE_UNIFIED EF_CUDA_64BIT_ADDRESS EF_CUDA_ACCELERATORS EF_CUDA_SM90 EF_CUDA_VIRTUAL_SM(EF_CUDA_SM90)"
	.elftype	@"ET_EXEC"


//--------------------- .nv.info                  --------------------------
	.section	.nv.info,"",@"SHT_CUDA_INFO"
	.align	4


	//----- nvinfo : EIATTR_REGCOUNT
	.align		4
        /*0000*/ 	.byte	0x04, 0x2f
        /*0002*/ 	.short	(.L_1 - .L_0)
	.align		4
.L_0:
        /*0004*/ 	.word	index@(triton_per_fused_abs_mean_sub_24)
        /*0008*/ 	.word	0x00000014


	//----- nvinfo : EIATTR_MIN_STACK_SIZE
	.align		4
.L_1:
        /*000c*/ 	.byte	0x04, 0x12
        /*000e*/ 	.short	(.L_3 - .L_2)
	.align		4
.L_2:
        /*0010*/ 	.word	index@(triton_per_fused_abs_mean_sub_24)
        /*0014*/ 	.word	0x00000000


	//----- nvinfo : EIATTR_FRAME_SIZE
	.align		4
.L_3:
        /*0018*/ 	.byte	0x04, 0x11
        /*001a*/ 	.short	(.L_5 - .L_4)
	.align		4
.L_4:
        /*001c*/ 	.word	index@(triton_per_fused_abs_mean_sub_24)
        /*0020*/ 	.word	0x00000000


	//----- nvinfo : EIATTR_MIN_STACK_SIZE
	.align		4
.L_5:
        /*0024*/ 	.byte	0x04, 0x12
        /*0026*/ 	.short	(.L_7 - .L_6)
	.align		4
.L_6:
        /*0028*/ 	.word	index@(triton_per_fused_abs_mean_sub_24)
        /*002c*/ 	.word	0x00000000
.L_7:


//--------------------- .nv.info.triton_per_fused_abs_mean_sub_24 --------------------------
	.section	.nv.info.triton_per_fused_abs_mean_sub_24,"",@"SHT_CUDA_INFO"
	.sectionflags	@""
	.align	4


	//----- nvinfo : EIATTR_CUDA_API_VERSION
	.align		4
        /*0000*/ 	.byte	0x04, 0x37
        /*0002*/ 	.short	(.L_9 - .L_8)
.L_8:
        /*0004*/ 	.word	0x0000007c


	//----- nvinfo : EIATTR_KPARAM_INFO
	.align		4
.L_9:
        /*0008*/ 	.byte	0x04, 0x17
        /*000a*/ 	.short	(.L_11 - .L_10)
.L_10:
        /*000c*/ 	.word	0x00000000
        /*0010*/ 	.short	0x0004
        /*0012*/ 	.short	0x001c
        /*0014*/ 	.byte	0x00, 0xf0, 0x11, 0x00


	//----- nvinfo : EIATTR_KPARAM_INFO
	.align		4
.L_11:
        /*0018*/ 	.byte	0x04, 0x17
        /*001a*/ 	.short	(.L_13 - .L_12)
.L_12:
        /*001c*/ 	.word	0x00000000
        /*0020*/ 	.short	0x0003
        /*0022*/ 	.short	0x0018
        /*0024*/ 	.byte	0x00, 0xf0, 0x11, 0x00


	//----- nvinfo : EIATTR_KPARAM_INFO
	.align		4
.L_13:
        /*0028*/ 	.byte	0x04, 0x17
        /*002a*/ 	.short	(.L_15 - .L_14)
.L_14:
        /*002c*/ 	.word	0x00000000
        /*0030*/ 	.short	0x0002
        /*0032*/ 	.short	0x0010
        /*0034*/ 	.byte	0x00, 0xf4, 0x21, 0x00


	//----- nvinfo : EIATTR_KPARAM_INFO
	.align		4
.L_15:
        /*0038*/ 	.byte	0x04, 0x17
        /*003a*/ 	.short	(.L_17 - .L_16)
.L_16:
        /*003c*/ 	.word	0x00000000
        /*0040*/ 	.short	0x0001
        /*0042*/ 	.short	0x0008
        /*0044*/ 	.byte	0x00, 0xf4, 0x21, 0x00


	//----- nvinfo : EIATTR_KPARAM_INFO
	.align		4
.L_17:
        /*0048*/ 	.byte	0x04, 0x17
        /*004a*/ 	.short	(.L_19 - .L_18)
.L_18:
        /*004c*/ 	.word	0x00000000
        /*0050*/ 	.short	0x0000
        /*0052*/ 	.short	0x0000
        /*0054*/ 	.byte	0x00, 0xf4, 0x21, 0x00


	//----- nvinfo : EIATTR_SPARSE_MMA_MASK
	.align		4
.L_19:
        /*0058*/ 	.byte	0x03, 0x50
        /*005a*/ 	.short	0x0000


	//----- nvinfo : EIATTR_MAXREG_COUNT
	.align		4
        /*005c*/ 	.byte	0x03, 0x1b
        /*005e*/ 	.short	0x00ff


	//----- nvinfo : EIATTR_COOP_GROUP_MASK_REGIDS
	.align		4
        /*0060*/ 	.byte	0x04, 0x29
        /*0062*/ 	.short	(.L_21 - .L_20)


	//   ....[0]....
.L_20:
        /*0064*/ 	.word	0xffffffff


	//   ....[1]....
        /*0068*/ 	.word	0xffffffff


	//   ....[2]....
        /*006c*/ 	.word	0xffffffff


	//   ....[3]....
        /*0070*/ 	.word	0xffffffff


	//   ....[4]....
        /*0074*/ 	.word	0xffffffff


	//   ....[5]....
        /*0078*/ 	.word	0xffffffff


	//----- nvinfo : EIATTR_COOP_GROUP_INSTR_OFFSETS
	.align		4
.L_21:
        /*007c*/ 	.byte	0x04, 0x28
        /*007e*/ 	.short	(.L_23 - .L_22)


	//   ....[0]....
.L_22:
        /*0080*/ 	.word	0x000003b0


	//   ....[1]....
        /*0084*/ 	.word	0x000003d0


	//   ....[2]....
        /*0088*/ 	.word	0x000003f0


	//   ....[3]....
        /*008c*/ 	.word	0x00000410


	//   ....[4]....
        /*0090*/ 	.word	0x00000430


	//   ....[5]....
        /*0094*/ 	.word	0x000004e0


	//----- nvinfo : EIATTR_EXIT_INSTR_OFFSETS
	.align		4
.L_23:
        /*0098*/ 	.byte	0x04, 0x1c
        /*009a*/ 	.short	(.L_25 - .L_24)


	//   ....[0]....
.L_24:
        /*009c*/ 	.word	0x00000530


	//   ....[1]....
        /*00a0*/ 	.word	0x00000580


	//----- nvinfo : EIATTR_REQNTID
	.align		4
.L_25:
        /*00a4*/ 	.byte	0x04, 0x10
        /*00a6*/ 	.short	(.L_27 - .L_26)
.L_26:
        /*00a8*/ 	.word	0x00000040
        /*00ac*/ 	.word	0x00000001
        /*00b0*/ 	.word	0x00000001


	//----- nvinfo : EIATTR_CBANK_PARAM_SIZE
	.align		4
.L_27:
        /*00b4*/ 	.byte	0x03, 0x19
        /*00b6*/ 	.short	0x0020


	//----- nvinfo : EIATTR_PARAM_CBANK
	.align		4
        /*00b8*/ 	.byte	0x04, 0x0a
        /*00ba*/ 	.short	(.L_29 - .L_28)
	.align		4
.L_28:
        /*00bc*/ 	.word	index@(.nv.constant0.triton_per_fused_abs_mean_sub_24)
        /*00c0*/ 	.short	0x0210
        /*00c2*/ 	.short	0x0020


	//----- nvinfo : EIATTR_SW_WAR
	.align		4
.L_29:
        /*00c4*/ 	.byte	0x04, 0x36
        /*00c6*/ 	.short	(.L_31 - .L_30)
.L_30:
        /*00c8*/ 	.word	0x00000008
.L_31:


//--------------------- .nv.callgraph             --------------------------
	.section	.nv.callgraph,"",@"SHT_CUDA_CALLGRAPH"
	.align	4
	.sectionentsize	8
	.align		4
        /*0000*/ 	.word	0x00000000
	.align		4
        /*0004*/ 	.word	0xffffffff
	.align		4
        /*0008*/ 	.word	0x00000000
	.align		4
        /*000c*/ 	.word	0xfffffffe
	.align		4
        /*0010*/ 	.word	0x00000000
	.align		4
        /*0014*/ 	.word	0xfffffffd
	.align		4
        /*0018*/ 	.word	0x00000000
	.align		4
        /*001c*/ 	.word	0xfffffffc


//--------------------- .text.triton_per_fused_abs_mean_sub_24 --------------------------
	.section	.text.triton_per_fused_abs_mean_sub_24,"ax",@progbits
	.sectionflags	@"SHF_BARRIERS=1"
	.align	128
        .global         triton_per_fused_abs_mean_sub_24
        .type           triton_per_fused_abs_mean_sub_24,@function
        .size           triton_per_fused_abs_mean_sub_24,(.L_x_1 - triton_per_fused_abs_mean_sub_24)
        .other          triton_per_fused_abs_mean_sub_24,@"STO_CUDA_ENTRY STV_DEFAULT"
triton_per_fused_abs_mean_sub_24:
.text.triton_per_fused_abs_mean_sub_24:
[----:B------:R-:W0:Y:S02]  /*0000*/  LDC R1, c[0x0][0x28] ;  /* 0x00000a00ff017b82 */ /* 0x000e240000000800 */
[----:B------:R-:W1:Y:S01]  /*0010*/  S2R R0, SR_CTAID.X ;  /* 0x0000000000007919 */ /* 0x000e620000002500 */
[----:B------:R-:W-:Y:S01]  /*0020*/  ULDC.64 UR6, c[0x0][0x208] ;  /* 0x0000820000067ab9 */ /* 0x000fe20000000a00 */
[----:B------:R-:W2:Y:S01]  /*0030*/  S2R R12, SR_TID.X ;  /* 0x00000000000c7919 */ /* 0x000ea20000002100 */
[----:B-1----:R-:W-:Y:S02]  /*0040*/  SHF.R.S32.HI R3, RZ, 0x1f, R0 ;  /* 0x0000001fff037819 */ /* 0x002fe40000011400 */
[----:B------:R-:W-:Y:S02]  /*0050*/  ISETP.GE.AND P0, PT, R0, 0x400, PT ;  /* 0x000004000000780c */ /* 0x000fe40003f06270 */
[----:B------:R-:W-:Y:S02]  /*0060*/  LEA.HI R3, R3, R0, RZ, 0x6 ;  /* 0x0000000003037211 */ /* 0x000fe400078f30ff */
[----:B--2---:R-:W-:Y:S02]  /*0070*/  LOP3.LUT R5, R12, 0x3f, RZ, 0xc0, !PT ;  /* 0x0000003f0c057812 */ /* 0x004fe400078ec0ff */
[C---:B------:R-:W-:Y:S01]  /*0080*/  LOP3.LUT R7, R3.reuse, 0x1ffffc0, RZ, 0xc0, !PT ;  /* 0x01ffffc003077812 */ /* 0x040fe200078ec0ff */
[----:B------:R-:W-:-:S02]  /*0090*/  IMAD.SHL.U32 R3, R3, 0x80, RZ ;  /* 0x0000008003037824 */ /* 0x000fc400078e00ff */
[----:B------:R-:W-:Y:S02]  /*00a0*/  IMAD.SHL.U32 R8, R5, 0x200, RZ ;  /* 0x0000020005087824 */ /* 0x000fe400078e00ff */
[----:B------:R-:W-:Y:S01]  /*00b0*/  IMAD.IADD R2, R0, 0x1, -R7 ;  /* 0x0000000100027824 */ /* 0x000fe200078e0a07 */
[----:B------:R-:W-:Y:S01]  /*00c0*/  LOP3.LUT R3, R3, 0xffffe000, RZ, 0xc0, !PT ;  /* 0xffffe00003037812 */ /* 0x000fe200078ec0ff */
[----:B------:R-:W1:Y:S02]  /*00d0*/  LDC.64 R6, c[0x0][0x210] ;  /* 0x00008400ff067b82 */ /* 0x000e640000000a00 */
[----:B------:R-:W-:-:S04]  /*00e0*/  IMAD R2, R2, 0x80, R5 ;  /* 0x0000008002027824 */ /* 0x000fc800078e0205 */
[----:B------:R-:W-:Y:S02]  /*00f0*/  IMAD.IADD R9, R2, 0x1, R3 ;  /* 0x0000000102097824 */ /* 0x000fe400078e0203 */
[----:B------:R-:W2:Y:S02]  /*0100*/  LDC.64 R2, c[0x0][0x218] ;  /* 0x00008600ff027b82 */ /* 0x000ea40000000a00 */
[----:B------:R-:W-:Y:S01]  /*0110*/  VIADD R10, R9, 0x40 ;  /* 0x00000040090a7836 */ /* 0x000fe20000000000 */
[----:B------:R-:W-:-:S04]  /*0120*/  SHF.R.S32.HI R11, RZ, 0x1f, R9 ;  /* 0x0000001fff0b7819 */ /* 0x000fc80000011409 */
[C---:B------:R-:W-:Y:S02]  /*0130*/  LEA.HI R13, R11.reuse, R9, RZ, 0x6 ;  /* 0x000000090b0d7211 */ /* 0x040fe400078f30ff */
[----:B------:R-:W-:Y:S02]  /*0140*/  LEA.HI R15, R11, R10, RZ, 0x6 ;  /* 0x0000000a0b0f7211 */ /* 0x000fe400078f30ff */
[--C-:B------:R-:W-:Y:S02]  /*0150*/  SHF.R.S32.HI R14, RZ, 0x6, R13.reuse ;  /* 0x00000006ff0e7819 */ /* 0x100fe4000001140d */
[----:B------:R-:W-:Y:S02]  /*0160*/  SHF.R.S32.HI R13, RZ, 0x1f, R13 ;  /* 0x0000001fff0d7819 */ /* 0x000fe4000001140d */
[--C-:B------:R-:W-:Y:S02]  /*0170*/  SHF.R.S32.HI R16, RZ, 0x6, R15.reuse ;  /* 0x00000006ff107819 */ /* 0x100fe4000001140f */
[----:B------:R-:W-:-:S02]  /*0180*/  SHF.R.S32.HI R15, RZ, 0x1f, R15 ;  /* 0x0000001fff0f7819 */ /* 0x000fc4000001140f */
[----:B------:R-:W-:Y:S02]  /*0190*/  LEA.HI R9, R11, R9, RZ, 0xf ;  /* 0x000000090b097211 */ /* 0x000fe400078f78ff */
[----:B------:R-:W-:Y:S02]  /*01a0*/  LEA.HI R13, R13, R14, RZ, 0x9 ;  /* 0x0000000e0d0d7211 */ /* 0x000fe400078f48ff */
[----:B------:R-:W-:Y:S02]  /*01b0*/  LEA.HI R11, R11, R10, RZ, 0xf ;  /* 0x0000000a0b0b7211 */ /* 0x000fe400078f78ff */
[----:B------:R-:W-:Y:S02]  /*01c0*/  LEA.HI R15, R15, R16, RZ, 0x9 ;  /* 0x000000100f0f7211 */ /* 0x000fe400078f48ff */
[----:B------:R-:W-:Y:S02]  /*01d0*/  LOP3.LUT R9, R8, 0xffff8000, R9, 0xf8, !PT ;  /* 0xffff800008097812 */ /* 0x000fe400078ef809 */
[----:B------:R-:W-:-:S02]  /*01e0*/  LOP3.LUT R13, R13, 0xfffffe00, RZ, 0xc0, !PT ;  /* 0xfffffe000d0d7812 */ /* 0x000fc400078ec0ff */
[----:B------:R-:W-:Y:S02]  /*01f0*/  LOP3.LUT R11, R8, 0xffff8000, R11, 0xf8, !PT ;  /* 0xffff8000080b7812 */ /* 0x000fe400078ef80b */
[----:B------:R-:W-:Y:S02]  /*0200*/  LOP3.LUT R15, R15, 0xfffffe00, RZ, 0xc0, !PT ;  /* 0xfffffe000f0f7812 */ /* 0x000fe400078ec0ff */
[----:B------:R-:W-:Y:S02]  /*0210*/  IADD3 R13, R9, R14, -R13 ;  /* 0x0000000e090d7210 */ /* 0x000fe40007ffe80d */
[----:B------:R-:W-:Y:S01]  /*0220*/  IADD3 R15, R11, R16, -R15 ;  /* 0x000000100b0f7210 */ /* 0x000fe20007ffe80f */
[----:B------:R-:W-:Y:S02]  /*0230*/  IMAD.MOV.U32 R16, RZ, RZ, RZ ;  /* 0x000000ffff107224 */ /* 0x000fe400078e00ff */
[----:B-1----:R-:W-:-:S04]  /*0240*/  IMAD.WIDE R8, R13, 0x4, R6 ;  /* 0x000000040d087825 */ /* 0x002fc800078e0206 */
[----:B--2---:R-:W-:-:S04]  /*0250*/  IMAD.WIDE R10, R13, 0x4, R2 ;  /* 0x000000040d0a7825 */ /* 0x004fc800078e0202 */
[----:B------:R-:W-:-:S04]  /*0260*/  IMAD.WIDE R6, R15, 0x4, R6 ;  /* 0x000000040f067825 */ /* 0x000fc800078e0206 */
[----:B------:R-:W-:Y:S01]  /*0270*/  IMAD.WIDE R2, R15, 0x4, R2 ;  /* 0x000000040f027825 */ /* 0x000fe200078e0202 */
[----:B------:R-:W-:-:S03]  /*0280*/  CS2R R14, SRZ ;  /* 0x00000000000e7805 */ /* 0x000fc6000001ff00 */
[----:B------:R-:W-:Y:S01]  /*0290*/  IMAD.MOV.U32 R13, RZ, RZ, RZ ;  /* 0x000000ffff0d7224 */ /* 0x000fe200078e00ff */
[----:B------:R-:W2:Y:S04]  /*02a0*/  @!P0 LDG.E.EL R16, desc[UR6][R2.64] ;  /* 0x0000000602108981 */ /* 0x000ea8000c2e1900 */
[----:B------:R-:W3:Y:S04]  /*02b0*/  @!P0 LDG.E.EL R14, desc[UR6][R6.64] ;  /* 0x00000006060e8981 */ /* 0x000ee8000c2e1900 */
[----:B------:R-:W4:Y:S04]  /*02c0*/  @!P0 LDG.E.EL R13, desc[UR6][R8.64] ;  /* 0x00000006080d8981 */ /* 0x000f28000c2e1900 */
[----:B------:R-:W5:Y:S01]  /*02d0*/  @!P0 LDG.E.EL R15, desc[UR6][R10.64] ;  /* 0x000000060a0f8981 */ /* 0x000f62000c2e1900 */
[----:B------:R-:W1:Y:S01]  /*02e0*/  S2UR UR5, SR_CgaCtaId ;  /* 0x00000000000579c3 */ /* 0x000e620000008800 */
[C---:B------:R-:W-:Y:S01]  /*02f0*/  LOP3.LUT P1, RZ, R12.reuse, 0x1f, RZ, 0xc0, !PT ;  /* 0x0000001f0cff7812 */ /* 0x040fe2000782c0ff */
[----:B------:R-:W-:Y:S01]  /*0300*/  UMOV UR4, 0x400 ;  /* 0x0000040000047882 */ /* 0x000fe20000000000 */
[----:B------:R-:W-:Y:S01]  /*0310*/  ISETP.GE.AND P2, PT, R12, 0x2, PT ;  /* 0x000000020c00780c */ /* 0x000fe20003f46270 */
[----:B-1----:R-:W-:Y:S01]  /*0320*/  UPRMT UR4, UR5, 0x654, UR4 ;  /* 0x0000065405047896 */ /* 0x002fe20008000004 */
[----:B--2---:R-:W-:-:S02]  /*0330*/  SEL R16, R16, RZ, !P0 ;  /* 0x000000ff10107207 */ /* 0x004fc40004000000 */
[----:B---3--:R-:W-:Y:S02]  /*0340*/  SEL R17, R14, RZ, !P0 ;  /* 0x000000ff0e117207 */ /* 0x008fe40004000000 */
[----:B----4-:R-:W-:Y:S02]  /*0350*/  SEL R13, R13, RZ, !P0 ;  /* 0x000000ff0d0d7207 */ /* 0x010fe40004000000 */
[----:B-----5:R-:W-:Y:S01]  /*0360*/  SEL R14, R15, RZ, !P0 ;  /* 0x000000ff0f0e7207 */ /* 0x020fe20004000000 */
[----:B------:R-:W-:-:S04]  /*0370*/  FADD R16, R17, -R16 ;  /* 0x8000001011107221 */ /* 0x000fc80000000000 */
[----:B------:R-:W-:-:S04]  /*0380*/  FADD R13, R13, -R14 ;  /* 0x8000000e0d0d7221 */ /* 0x000fc80000000000 */
[----:B------:R-:W-:-:S05]  /*0390*/  FADD R13, |R16|, |R13| ;  /* 0x4000000d100d7221 */ /* 0x000fca0000000200 */
[----:B------:R-:W-:-:S05]  /*03a0*/  FSEL R13, R13, RZ, !P0 ;  /* 0x000000ff0d0d7208 */ /* 0x000fca0004000000 */
[----:B------:R-:W1:Y:S02]  /*03b0*/  SHFL.BFLY PT, R6, R13, 0x10, 0x1f ;  /* 0x0e001f000d067f89 */ /* 0x000e6400000e0000 */
[----:B-1----:R-:W-:-:S05]  /*03c0*/  FADD R6, R13, R6 ;  /* 0x000000060d067221 */ /* 0x002fca0000000000 */
[----:B------:R-:W1:Y:S02]  /*03d0*/  SHFL.BFLY PT, R3, R6, 0x8, 0x1f ;  /* 0x0d001f0006037f89 */ /* 0x000e6400000e0000 */
[----:B-1----:R-:W-:-:S05]  /*03e0*/  FADD R3, R6, R3 ;  /* 0x0000000306037221 */ /* 0x002fca0000000000 */
[----:B------:R-:W1:Y:S02]  /*03f0*/  SHFL.BFLY PT, R2, R3, 0x4, 0x1f ;  /* 0x0c801f0003027f89 */ /* 0x000e6400000e0000 */
[----:B-1----:R-:W-:-:S05]  /*0400*/  FADD R2, R3, R2 ;  /* 0x0000000203027221 */ /* 0x002fca0000000000 */
[----:B------:R-:W1:Y:S02]  /*0410*/  SHFL.BFLY PT, R7, R2, 0x2, 0x1f ;  /* 0x0c401f0002077f89 */ /* 0x000e6400000e0000 */
[----:B-1----:R-:W-:-:S05]  /*0420*/  FADD R7, R2, R7 ;  /* 0x0000000702077221 */ /* 0x002fca0000000000 */
[----:B------:R-:W1:Y:S01]  /*0430*/  SHFL.BFLY PT, R8, R7, 0x1, 0x1f ;  /* 0x0c201f0007087f89 */ /* 0x000e6200000e0000 */
[----:B------:R-:W-:-:S04]  /*0440*/  SHF.R.U32.HI R6, RZ, 0x3, R12 ;  /* 0x00000003ff067819 */ /* 0x000fc8000001160c */
[----:B------:R-:W-:Y:S01]  /*0450*/  LOP3.LUT R6, R6, 0x4, RZ, 0xc0, !PT ;  /* 0x0000000406067812 */ /* 0x000fe200078ec0ff */
[----:B-1----:R-:W-:-:S05]  /*0460*/  FADD R9, R7, R8 ;  /* 0x0000000807097221 */ /* 0x002fca0000000000 */
[----:B------:R-:W-:Y:S01]  /*0470*/  @!P1 STS [R6+UR4], R9 ;  /* 0x0000000906009988 */ /* 0x000fe20008000804 */
[C---:B------:R-:W-:Y:S01]  /*0480*/  LEA R2, R12.reuse, UR4, 0x2 ;  /* 0x000000040c027c11 */ /* 0x040fe2000f8e10ff */
[----:B------:R-:W-:Y:S06]  /*0490*/  BAR.SYNC.DEFER_BLOCKING 0x0 ;  /* 0x0000000000007b1d */ /* 0x000fec0000010000 */
[----:B------:R-:W1:Y:S01]  /*04a0*/  @!P2 LDS R4, [R2] ;  /* 0x000000000204a984 */ /* 0x000e620000000800 */
[----:B------:R-:W-:-:S04]  /*04b0*/  LOP3.LUT R7, R12, 0x1, RZ, 0xc0, !PT ;  /* 0x000000010c077812 */ /* 0x000fc800078ec0ff */
[----:B------:R-:W-:-:S04]  /*04c0*/  ISETP.NE.U32.AND P1, PT, R7, 0x1, PT ;  /* 0x000000010700780c */ /* 0x000fc80003f25070 */
[----:B------:R-:W-:Y:S01]  /*04d0*/  ISETP.LT.AND P1, PT, R12, 0x2, P1 ;  /* 0x000000020c00780c */ /* 0x000fe20000f21270 */
[----:B-1----:R-:W1:Y:S01]  /*04e0*/  SHFL.BFLY PT, R3, R4, 0x1, 0x1f ;  /* 0x0c201f0004037f89 */ /* 0x002e6200000e0000 */
[----:B------:R-:W-:Y:S01]  /*04f0*/  ISETP.EQ.AND P0, PT, R5, RZ, !P0 ;  /* 0x000000ff0500720c */ /* 0x000fe20004702270 */
[----:B-1----:R-:W-:-:S10]  /*0500*/  FADD R3, R4, R3 ;  /* 0x0000000304037221 */ /* 0x002fd40000000000 */
[----:B------:R1:W-:Y:S01]  /*0510*/  @P1 STS [R2], R3 ;  /* 0x0000000302001388 */ /* 0x0003e20000000800 */
[----:B------:R-:W-:Y:S06]  /*0520*/  BAR.SYNC.DEFER_BLOCKING 0x0 ;  /* 0x0000000000007b1d */ /* 0x000fec0000010000 */
[----:B-1----:R-:W-:Y:S05]  /*0530*/  @!P0 EXIT ;  /* 0x000000000000894d */ /* 0x002fea0003800000 */
[----:B------:R-:W0:Y:S01]  /*0540*/  LDS R5, [UR4] ;  /* 0x00000004ff057984 */ /* 0x000e220008000800 */
[----:B------:R-:W1:Y:S02]  /*0550*/  LDC.64 R2, c[0x0][0x220] ;  /* 0x00008800ff027b82 */ /* 0x000e640000000a00 */
[----:B-1----:R-:W-:-:S05]  /*0560*/  IMAD.WIDE R2, R0, 0x4, R2 ;  /* 0x0000000400027825 */ /* 0x002fca00078e0202 */
[----:B0-----:R-:W-:Y:S01]  /*0570*/  STG.E desc[UR6][R2.64], R5 ;  /* 0x0000000502007986 */ /* 0x001fe2000c101906 */
[----:B------:R-:W-:Y:S05]  /*0580*/  EXIT ;  /* 0x000000000000794d */ /* 0x000fea0003800000 */
.L_x_0:
[----:B------:R-:W-:-:S00]  /*0590*/  BRA `(.L_x_0) ;  /* 0xfffffffc00fc7947 */ /* 0x000fc0000383ffff */
[----:B------:R-:W-:-:S00]  /*05a0*/  NOP ;  /* 0x0000000000007918 */ /* 0x000fc00000000000 */
        /* <DEDUP_REMOVED lines=13> */
.L_x_1:


//--------------------- .nv.shared.triton_per_fused_abs_mean_sub_24 --------------------------
	.section	.nv.shared.triton_per_fused_abs_mean_sub_24,"aw",@nobits
	.sectionflags	@""
	.align	16
	.zero		1024


//--------------------- .nv.constant0.triton_per_fused_abs_mean_sub_24 --------------------------
	.section	.nv.constant0.triton_per_fused_abs_mean_sub_24,"a",@progbits
	.sectionflags	@""
	.align	4
.nv.constant0.triton_per_fused_abs_mean_sub_24:
	.zero		560
